//
// Generated by NVIDIA NVVM Compiler
//
// Compiler Build ID: CL-36424714
// Cuda compilation tools, release 13.0, V13.0.88
// Based on NVVM 20.0.0
//

.version 9.0
.target sm_100
.address_size 64

	// .globl	_Z3caliiPPiiiiii

.visible .entry _Z3caliiPPiiiiii(
	.param .u32 _Z3caliiPPiiiiii_param_0,
	.param .u32 _Z3caliiPPiiiiii_param_1,
	.param .u64 .ptr .align 1 _Z3caliiPPiiiiii_param_2,
	.param .u32 _Z3caliiPPiiiiii_param_3,
	.param .u32 _Z3caliiPPiiiiii_param_4,
	.param .u32 _Z3caliiPPiiiiii_param_5,
	.param .u32 _Z3caliiPPiiiiii_param_6,
	.param .u32 _Z3caliiPPiiiiii_param_7
)
{
	.reg .pred 	%p<15>;
	.reg .b32 	%r<104>;
	.reg .b64 	%rd<98>;

	ld.param.u32 	%r18, [_Z3caliiPPiiiiii_param_0];
	ld.param.u32 	%r19, [_Z3caliiPPiiiiii_param_1];
	ld.param.u64 	%rd4, [_Z3caliiPPiiiiii_param_2];
	ld.param.u32 	%r20, [_Z3caliiPPiiiiii_param_3];
	ld.param.u32 	%r24, [_Z3caliiPPiiiiii_param_4];
	ld.param.u32 	%r21, [_Z3caliiPPiiiiii_param_5];
	ld.param.u32 	%r22, [_Z3caliiPPiiiiii_param_6];
	ld.param.u32 	%r23, [_Z3caliiPPiiiiii_param_7];
	cvta.to.global.u64 	%rd1, %rd4;
	mov.u32 	%r25, %tid.x;
	mov.u32 	%r26, %tid.y;
	mov.u32 	%r27, %ctaid.x;
	mad.lo.s32 	%r1, %r18, %r27, %r25;
	mov.u32 	%r28, %ctaid.y;
	mad.lo.s32 	%r2, %r18, %r28, %r26;
	mul.lo.s32 	%r29, %r24, %r18;
	setp.gt.s32 	%p1, %r29, %r1;
	@%p1 bra 	$L__BB0_15;
	mad.lo.s32 	%r30, %r18, %r21, %r18;
	min.s32 	%r31, %r30, %r19;
	setp.ge.s32 	%p2, %r1, %r31;
	mul.lo.s32 	%r32, %r22, %r18;
	setp.gt.s32 	%p3, %r32, %r2;
	or.pred  	%p4, %p2, %p3;
	@%p4 bra 	$L__BB0_15;
	mad.lo.s32 	%r33, %r18, %r23, %r18;
	min.s32 	%r34, %r33, %r19;
	setp.ge.s32 	%p5, %r2, %r34;
	@%p5 bra 	$L__BB0_15;
	mul.lo.s32 	%r101, %r20, %r18;
	add.s32 	%r35, %r101, %r18;
	min.s32 	%r4, %r35, %r19;
	setp.ge.s32 	%p6, %r101, %r4;
	@%p6 bra 	$L__BB0_15;
	mul.wide.s32 	%rd5, %r1, 8;
	add.s64 	%rd2, %rd1, %rd5;
	sub.s32 	%r5, %r4, %r101;
	and.b32  	%r6, %r5, 7;
	sub.s32 	%r36, %r101, %r4;
	setp.gt.u32 	%p7, %r36, -8;
	@%p7 bra 	$L__BB0_7;
	and.b32  	%r37, %r5, -8;
	neg.s32 	%r99, %r37;
	add.s64 	%rd3, %rd1, 32;
	mul.wide.s32 	%rd11, %r2, 4;
$L__BB0_6:
	.pragma "nounroll";
	mul.wide.s32 	%rd6, %r101, 4;
	add.s64 	%rd7, %rd6, 16;
	mul.wide.s32 	%rd8, %r101, 8;
	add.s64 	%rd9, %rd3, %rd8;
	ld.global.u64 	%rd10, [%rd2];
	add.s64 	%rd12, %rd10, %rd11;
	add.s64 	%rd13, %rd10, %rd7;
	ld.u32 	%r38, [%rd13+-16];
	ld.global.u64 	%rd14, [%rd9+-32];
	add.s64 	%rd15, %rd14, %rd11;
	ld.u32 	%r39, [%rd15];
	add.s32 	%r40, %r39, %r38;
	atom.min.s32 	%r41, [%rd12], %r40;
	bar.sync 	0;
	ld.global.u64 	%rd16, [%rd2];
	add.s64 	%rd17, %rd16, %rd11;
	add.s64 	%rd18, %rd16, %rd7;
	ld.u32 	%r42, [%rd18+-12];
	ld.global.u64 	%rd19, [%rd9+-24];
	add.s64 	%rd20, %rd19, %rd11;
	ld.u32 	%r43, [%rd20];
	add.s32 	%r44, %r43, %r42;
	atom.min.s32 	%r45, [%rd17], %r44;
	bar.sync 	0;
	ld.global.u64 	%rd21, [%rd2];
	add.s64 	%rd22, %rd21, %rd11;
	add.s64 	%rd23, %rd21, %rd7;
	ld.u32 	%r46, [%rd23+-8];
	ld.global.u64 	%rd24, [%rd9+-16];
	add.s64 	%rd25, %rd24, %rd11;
	ld.u32 	%r47, [%rd25];
	add.s32 	%r48, %r47, %r46;
	atom.min.s32 	%r49, [%rd22], %r48;
	bar.sync 	0;
	ld.global.u64 	%rd26, [%rd2];
	add.s64 	%rd27, %rd26, %rd11;
	add.s64 	%rd28, %rd26, %rd7;
	ld.u32 	%r50, [%rd28+-4];
	ld.global.u64 	%rd29, [%rd9+-8];
	add.s64 	%rd30, %rd29, %rd11;
	ld.u32 	%r51, [%rd30];
	add.s32 	%r52, %r51, %r50;
	atom.min.s32 	%r53, [%rd27], %r52;
	bar.sync 	0;
	ld.global.u64 	%rd31, [%rd2];
	add.s64 	%rd32, %rd31, %rd11;
	add.s64 	%rd33, %rd31, %rd7;
	ld.u32 	%r54, [%rd33];
	ld.global.u64 	%rd34, [%rd9];
	add.s64 	%rd35, %rd34, %rd11;
	ld.u32 	%r55, [%rd35];
	add.s32 	%r56, %r55, %r54;
	atom.min.s32 	%r57, [%rd32], %r56;
	bar.sync 	0;
	ld.global.u64 	%rd36, [%rd2];
	add.s64 	%rd37, %rd36, %rd11;
	add.s64 	%rd38, %rd36, %rd7;
	ld.u32 	%r58, [%rd38+4];
	ld.global.u64 	%rd39, [%rd9+8];
	add.s64 	%rd40, %rd39, %rd11;
	ld.u32 	%r59, [%rd40];
	add.s32 	%r60, %r59, %r58;
	atom.min.s32 	%r61, [%rd37], %r60;
	bar.sync 	0;
	ld.global.u64 	%rd41, [%rd2];
	add.s64 	%rd42, %rd41, %rd11;
	add.s64 	%rd43, %rd41, %rd7;
	ld.u32 	%r62, [%rd43+8];
	ld.global.u64 	%rd44, [%rd9+16];
	add.s64 	%rd45, %rd44, %rd11;
	ld.u32 	%r63, [%rd45];
	add.s32 	%r64, %r63, %r62;
	atom.min.s32 	%r65, [%rd42], %r64;
	bar.sync 	0;
	ld.global.u64 	%rd46, [%rd2];
	add.s64 	%rd47, %rd46, %rd11;
	add.s64 	%rd48, %rd46, %rd7;
	ld.u32 	%r66, [%rd48+12];
	ld.global.u64 	%rd49, [%rd9+24];
	add.s64 	%rd50, %rd49, %rd11;
	ld.u32 	%r67, [%rd50];
	add.s32 	%r68, %r67, %r66;
	atom.min.s32 	%r69, [%rd47], %r68;
	bar.sync 	0;
	add.s32 	%r101, %r101, 8;
	add.s32 	%r99, %r99, 8;
	setp.ne.s32 	%p8, %r99, 0;
	@%p8 bra 	$L__BB0_6;
$L__BB0_7:
	setp.eq.s32 	%p9, %r6, 0;
	@%p9 bra 	$L__BB0_15;
	and.b32  	%r13, %r5, 3;
	setp.lt.u32 	%p10, %r6, 4;
	@%p10 bra 	$L__BB0_10;
	ld.global.u64 	%rd51, [%rd2];
	mul.wide.s32 	%rd52, %r2, 4;
	add.s64 	%rd53, %rd51, %rd52;
	mul.wide.s32 	%rd54, %r101, 4;
	add.s64 	%rd55, %rd51, %rd54;
	ld.u32 	%r70, [%rd55];
	mul.wide.s32 	%rd56, %r101, 8;
	add.s64 	%rd57, %rd1, %rd56;
	ld.global.u64 	%rd58, [%rd57];
	add.s64 	%rd59, %rd58, %rd52;
	ld.u32 	%r71, [%rd59];
	add.s32 	%r72, %r71, %r70;
	atom.min.s32 	%r73, [%rd53], %r72;
	bar.sync 	0;
	ld.global.u64 	%rd60, [%rd2];
	add.s64 	%rd61, %rd60, %rd52;
	add.s64 	%rd62, %rd60, %rd54;
	ld.u32 	%r74, [%rd62+4];
	ld.global.u64 	%rd63, [%rd57+8];
	add.s64 	%rd64, %rd63, %rd52;
	ld.u32 	%r75, [%rd64];
	add.s32 	%r76, %r75, %r74;
	atom.min.s32 	%r77, [%rd61], %r76;
	bar.sync 	0;
	ld.global.u64 	%rd65, [%rd2];
	add.s64 	%rd66, %rd65, %rd52;
	add.s64 	%rd67, %rd65, %rd54;
	ld.u32 	%r78, [%rd67+8];
	ld.global.u64 	%rd68, [%rd57+16];
	add.s64 	%rd69, %rd68, %rd52;
	ld.u32 	%r79, [%rd69];
	add.s32 	%r80, %r79, %r78;
	atom.min.s32 	%r81, [%rd66], %r80;
	bar.sync 	0;
	ld.global.u64 	%rd70, [%rd2];
	add.s64 	%rd71, %rd70, %rd52;
	add.s64 	%rd72, %rd70, %rd54;
	ld.u32 	%r82, [%rd72+12];
	ld.global.u64 	%rd73, [%rd57+24];
	add.s64 	%rd74, %rd73, %rd52;
	ld.u32 	%r83, [%rd74];
	add.s32 	%r84, %r83, %r82;
	atom.min.s32 	%r85, [%rd71], %r84;
	bar.sync 	0;
	add.s32 	%r101, %r101, 4;
$L__BB0_10:
	setp.eq.s32 	%p11, %r13, 0;
	@%p11 bra 	$L__BB0_15;
	setp.eq.s32 	%p12, %r13, 1;
	@%p12 bra 	$L__BB0_13;
	ld.global.u64 	%rd75, [%rd2];
	mul.wide.s32 	%rd76, %r2, 4;
	add.s64 	%rd77, %rd75, %rd76;
	mul.wide.s32 	%rd78, %r101, 4;
	add.s64 	%rd79, %rd75, %rd78;
	ld.u32 	%r86, [%rd79];
	mul.wide.s32 	%rd80, %r101, 8;
	add.s64 	%rd81, %rd1, %rd80;
	ld.global.u64 	%rd82, [%rd81];
	add.s64 	%rd83, %rd82, %rd76;
	ld.u32 	%r87, [%rd83];
	add.s32 	%r88, %r87, %r86;
	atom.min.s32 	%r89, [%rd77], %r88;
	bar.sync 	0;
	ld.global.u64 	%rd84, [%rd2];
	add.s64 	%rd85, %rd84, %rd76;
	add.s64 	%rd86, %rd84, %rd78;
	ld.u32 	%r90, [%rd86+4];
	ld.global.u64 	%rd87, [%rd81+8];
	add.s64 	%rd88, %rd87, %rd76;
	ld.u32 	%r91, [%rd88];
	add.s32 	%r92, %r91, %r90;
	atom.min.s32 	%r93, [%rd85], %r92;
	bar.sync 	0;
	add.s32 	%r101, %r101, 2;
$L__BB0_13:
	and.b32  	%r94, %r5, 1;
	setp.eq.b32 	%p13, %r94, 1;
	not.pred 	%p14, %p13;
	@%p14 bra 	$L__BB0_15;
	ld.global.u64 	%rd89, [%rd2];
	mul.wide.s32 	%rd90, %r2, 4;
	add.s64 	%rd91, %rd89, %rd90;
	mul.wide.s32 	%rd92, %r101, 4;
	add.s64 	%rd93, %rd89, %rd92;
	ld.u32 	%r95, [%rd93];
	mul.wide.s32 	%rd94, %r101, 8;
	add.s64 	%rd95, %rd1, %rd94;
	ld.global.u64 	%rd96, [%rd95];
	add.s64 	%rd97, %rd96, %rd90;
	ld.u32 	%r96, [%rd97];
	add.s32 	%r97, %r96, %r95;
	atom.min.s32 	%r98, [%rd91], %r97;
	bar.sync 	0;
$L__BB0_15:
	ret;

}


// ===== COMPILED SASS (sm_100) =====

	.target	sm_100

	.elftype	@"ET_EXEC"


//--------------------- .note.nv.tkinfo           --------------------------
	.section	.note.nv.tkinfo,"",@"SHT_NOTE"
	.sectionflags	@"SHF_NOTE_NV_TKINFO"
	.tkinfo
        /*0018*/ 	.word	0x00000002
        /*0030*/ 	.string	""
        /*0030*/ 	.string	"ptxas"
        /*0030*/ 	.string	"Cuda compilation tools, release 13.0, V13.0.88"
        /*0030*/ 	.string	"Build cuda_13.0.r13.0/compiler.36424714_0"
        /*0030*/ 	.string	"-arch sm_100 -m 64 "



//--------------------- .note.nv.cuinfo           --------------------------
	.section	.note.nv.cuinfo,"",@"SHT_NOTE"
	.sectionflags	@"SHF_NOTE_NV_CUINFO"
        /*0018*/ 	.short	0x0002
        /*001a*/ 	.short	0x0064
        /*001c*/ 	.short	0x0082
	.zero		2


//--------------------- .nv.info                  --------------------------
	.section	.nv.info,"",@"SHT_CUDA_INFO"
	.align	4


	//----- nvinfo : EIATTR_REGCOUNT
	.align		4
        /*0000*/ 	.byte	0x04, 0x2f
        /*0002*/ 	.short	(.L_1 - .L_0)
	.align		4
.L_0:
        /*0004*/ 	.word	index@(_Z3caliiPPiiiiii)
        /*0008*/ 	.word	0x00000020


	//----- nvinfo : EIATTR_FRAME_SIZE
	.align		4
.L_1:
        /*000c*/ 	.byte	0x04, 0x11
        /*000e*/ 	.short	(.L_3 - .L_2)
	.align		4
.L_2:
        /*0010*/ 	.word	index@(_Z3caliiPPiiiiii)
        /*0014*/ 	.word	0x00000000


	//----- nvinfo : EIATTR_MIN_STACK_SIZE
	.align		4
.L_3:
        /*0018*/ 	.byte	0x04, 0x12
        /*001a*/ 	.short	(.L_5 - .L_4)
	.align		4
.L_4:
        /*001c*/ 	.word	index@(_Z3caliiPPiiiiii)
        /*0020*/ 	.word	0x00000000
.L_5:


//--------------------- .nv.compat                --------------------------
	.section	.nv.compat,"",@"SHT_CUDA_COMPAT_INFO"
	.align	4
        /*0000*/ 	.byte	0x02, 0x09, 0x00, 0x00, 0x02, 0x02, 0x01, 0x00, 0x02, 0x05, 0x05, 0x00, 0x03, 0x07, 0x01, 0x01
        /*0010*/ 	.byte	0x02, 0x03, 0x00, 0x00, 0x02, 0x06, 0x01, 0x00, 0x04, 0x0b, 0x08, 0x00, 0x09, 0x00, 0x00, 0x00
        /*0020*/ 	.byte	0x00, 0x00, 0x00, 0x00


//--------------------- .nv.info._Z3caliiPPiiiiii --------------------------
	.section	.nv.info._Z3caliiPPiiiiii,"",@"SHT_CUDA_INFO"
	.sectionflags	@""
	.align	4


	//----- nvinfo : EIATTR_CUDA_API_VERSION
	.align		4
        /*0000*/ 	.byte	0x04, 0x37
        /*0002*/ 	.short	(.L_7 - .L_6)
.L_6:
        /*0004*/ 	.word	0x00000082


	//----- nvinfo : EIATTR_KPARAM_INFO
	.align		4
.L_7:
        /*0008*/ 	.byte	0x04, 0x17
        /*000a*/ 	.short	(.L_9 - .L_8)
.L_8:
        /*000c*/ 	.word	0x00000000
        /*0010*/ 	.short	0x0007
        /*0012*/ 	.short	0x0020
        /*0014*/ 	.byte	0x00, 0xf0, 0x11, 0x00


	//----- nvinfo : EIATTR_KPARAM_INFO
	.align		4
.L_9:
        /*0018*/ 	.byte	0x04, 0x17
        /*001a*/ 	.short	(.L_11 - .L_10)
.L_10:
        /*001c*/ 	.word	0x00000000
        /*0020*/ 	.short	0x0006
        /*0022*/ 	.short	0x001c
        /*0024*/ 	.byte	0x00, 0xf0, 0x11, 0x00


	//----- nvinfo : EIATTR_KPARAM_INFO
	.align		4
.L_11:
        /*0028*/ 	.byte	0x04, 0x17
        /*002a*/ 	.short	(.L_13 - .L_12)
.L_12:
        /*002c*/ 	.word	0x00000000
        /*0030*/ 	.short	0x0005
        /*0032*/ 	.short	0x0018
        /*0034*/ 	.byte	0x00, 0xf0, 0x11, 0x00


	//----- nvinfo : EIATTR_KPARAM_INFO
	.align		4
.L_13:
        /*0038*/ 	.byte	0x04, 0x17
        /*003a*/ 	.short	(.L_15 - .L_14)
.L_14:
        /*003c*/ 	.word	0x00000000
        /*0040*/ 	.short	0x0004
        /*0042*/ 	.short	0x0014
        /*0044*/ 	.byte	0x00, 0xf0, 0x11, 0x00


	//----- nvinfo : EIATTR_KPARAM_INFO
	.align		4
.L_15:
        /*0048*/ 	.byte	0x04, 0x17
        /*004a*/ 	.short	(.L_17 - .L_16)
.L_16:
        /*004c*/ 	.word	0x00000000
        /*0050*/ 	.short	0x0003
        /*0052*/ 	.short	0x0010
        /*0054*/ 	.byte	0x00, 0xf0, 0x11, 0x00


	//----- nvinfo : EIATTR_KPARAM_INFO
	.align		4
.L_17:
        /*0058*/ 	.byte	0x04, 0x17
        /*005a*/ 	.short	(.L_19 - .L_18)
.L_18:
        /*005c*/ 	.word	0x00000000
        /*0060*/ 	.short	0x0002
        /*0062*/ 	.short	0x0008
        /*0064*/ 	.byte	0x00, 0xf5, 0x21, 0x00


	//----- nvinfo : EIATTR_KPARAM_INFO
	.align		4
.L_19:
        /*0068*/ 	.byte	0x04, 0x17
        /*006a*/ 	.short	(.L_21 - .L_20)
.L_20:
        /*006c*/ 	.word	0x00000000
        /*0070*/ 	.short	0x0001
        /*0072*/ 	.short	0x0004
        /*0074*/ 	.byte	0x00, 0xf0, 0x11, 0x00


	//----- nvinfo : EIATTR_KPARAM_INFO
	.align		4
.L_21:
        /*0078*/ 	.byte	0x04, 0x17
        /*007a*/ 	.short	(.L_23 - .L_22)
.L_22:
        /*007c*/ 	.word	0x00000000
        /*0080*/ 	.short	0x0000
        /*0082*/ 	.short	0x0000
        /*0084*/ 	.byte	0x00, 0xf0, 0x11, 0x00


	//----- nvinfo : EIATTR_SPARSE_MMA_MASK
	.align		4
.L_23:
        /*0088*/ 	.byte	0x03, 0x50
        /*008a*/ 	.short	0x0000


	//----- nvinfo : EIATTR_MAXREG_COUNT
	.align		4
        /*008c*/ 	.byte	0x03, 0x1b
        /*008e*/ 	.short	0x00ff


	//----- nvinfo : EIATTR_NUM_BARRIERS
	.align		4
        /*0090*/ 	.byte	0x02, 0x4c
        /*0092*/ 	.byte	0x01
	.zero		1


	//----- nvinfo : EIATTR_MERCURY_ISA_VERSION
	.align		4
        /*0094*/ 	.byte	0x03, 0x5f
        /*0096*/ 	.short	0x0101


	//----- nvinfo : EIATTR_VRC_CTA_INIT_COUNT
	.align		4
        /*0098*/ 	.byte	0x02, 0x4a
	.zero		1
	.zero		1


	//----- nvinfo : EIATTR_EXIT_INSTR_OFFSETS
	.align		4
        /*009c*/ 	.byte	0x04, 0x1c
        /*009e*/ 	.short	(.L_25 - .L_24)


	//   ....[0]....
.L_24:
        /*00a0*/ 	.word	0x000000b0


	//   ....[1]....
        /*00a4*/ 	.word	0x00000130


	//   ....[2]....
        /*00a8*/ 	.word	0x00000180


	//   ....[3]....
        /*00ac*/ 	.word	0x000001d0


	//   ....[4]....
        /*00b0*/ 	.word	0x000008c0


	//   ....[5]....
        /*00b4*/ 	.word	0x00000bb0


	//   ....[6]....
        /*00b8*/ 	.word	0x00000d60


	//   ....[7]....
        /*00bc*/ 	.word	0x00000e20


	//----- nvinfo : EIATTR_CBANK_PARAM_SIZE
	.align		4
.L_25:
        /*00c0*/ 	.byte	0x03, 0x19
        /*00c2*/ 	.short	0x0024


	//----- nvinfo : EIATTR_PARAM_CBANK
	.align		4
        /*00c4*/ 	.byte	0x04, 0x0a
        /*00c6*/ 	.short	(.L_27 - .L_26)
	.align		4
.L_26:
        /*00c8*/ 	.word	index@(.nv.constant0._Z3caliiPPiiiiii)
        /*00cc*/ 	.short	0x0380
        /*00ce*/ 	.short	0x0024


	//----- nvinfo : EIATTR_SW_WAR
	.align		4
.L_27:
        /*00d0*/ 	.byte	0x04, 0x36
        /*00d2*/ 	.short	(.L_29 - .L_28)
.L_28:
        /*00d4*/ 	.word	0x00000008
.L_29:


//--------------------- .nv.callgraph             --------------------------
	.section	.nv.callgraph,"",@"SHT_CUDA_CALLGRAPH"
	.align	4
	.sectionentsize	8
	.align		4
        /*0000*/ 	.word	0x00000000
	.align		4
        /*0004*/ 	.word	0xffffffff
	.align		4
        /*0008*/ 	.word	0x00000000
	.align		4
        /*000c*/ 	.word	0xfffffffe
	.align		4
        /*0010*/ 	.word	0x00000000
	.align		4
        /*0014*/ 	.word	0xfffffffd
	.align		4
        /*0018*/ 	.word	0x00000000
	.align		4
        /*001c*/ 	.word	0xfffffffc


//--------------------- .text._Z3caliiPPiiiiii    --------------------------
	.section	.text._Z3caliiPPiiiiii,"ax",@progbits
	.align	128
        .global         _Z3caliiPPiiiiii
        .type           _Z3caliiPPiiiiii,@function
        .size           _Z3caliiPPiiiiii,(.L_x_5 - _Z3caliiPPiiiiii)
        .other          _Z3caliiPPiiiiii,@"STO_CUDA_ENTRY STV_DEFAULT"
_Z3caliiPPiiiiii:
.text._Z3caliiPPiiiiii:
[----:B------:R-:W-:Y:S01]  /*0000*/  LDC R1, c[0x0][0x37c] ;  /* 0x0000df00ff017b82 */ /* 0x000fe20000000800 */
[----:B------:R-:W0:Y:S07]  /*0010*/  S2R R5, SR_TID.X ;  /* 0x0000000000057919 */ /* 0x000e2e0000002100 */
[----:B------:R-:W0:Y:S01]  /*0020*/  S2UR UR4, SR_CTAID.X ;  /* 0x00000000000479c3 */ /* 0x000e220000002500 */
[----:B------:R-:W1:Y:S01]  /*0030*/  LDCU UR6, c[0x0][0x394] ;  /* 0x00007280ff0677ac */ /* 0x000e620008000800 */
[----:B------:R-:W2:Y:S06]  /*0040*/  S2R R2, SR_TID.Y ;  /* 0x0000000000027919 */ /* 0x000eac0000002200 */
[----:B------:R-:W0:Y:S08]  /*0050*/  LDC R4, c[0x0][0x380] ;  /* 0x0000e000ff047b82 */ /* 0x000e300000000800 */
[----:B------:R-:W2:Y:S01]  /*0060*/  S2UR UR5, SR_CTAID.Y ;  /* 0x00000000000579c3 */ /* 0x000ea20000002600 */
[----:B0-----:R-:W-:-:S02]  /*0070*/  IMAD R5, R4, UR4, R5 ;  /* 0x0000000404057c24 */ /* 0x001fc4000f8e0205 */
[----:B-1----:R-:W-:-:S05]  /*0080*/  IMAD R0, R4, UR6, RZ ;  /* 0x0000000604007c24 */ /* 0x002fca000f8e02ff */
[----:B------:R-:W-:Y:S01]  /*0090*/  ISETP.GT.AND P0, PT, R0, R5, PT ;  /* 0x000000050000720c */ /* 0x000fe20003f04270 */
[----:B--2---:R-:W-:-:S12]  /*00a0*/  IMAD R0, R4, UR5, R2 ;  /* 0x0000000504007c24 */ /* 0x004fd8000f8e0202 */
[----:B------:R-:W-:Y:S05]  /*00b0*/  @P0 EXIT ;  /* 0x000000000000094d */ /* 0x000fea0003800000 */
[----:B------:R-:W0:Y:S01]  /*00c0*/  LDC.64 R2, c[0x0][0x398] ;  /* 0x0000e600ff027b82 */ /* 0x000e220000000a00 */
[----:B------:R-:W1:Y:S01]  /*00d0*/  LDCU UR4, c[0x0][0x384] ;  /* 0x00007080ff0477ac */ /* 0x000e620008000800 */
[C---:B0-----:R-:W-:Y:S02]  /*00e0*/  IMAD R3, R4.reuse, R3, RZ ;  /* 0x0000000304037224 */ /* 0x041fe400078e02ff */
[----:B------:R-:W-:-:S03]  /*00f0*/  IMAD R2, R4, R2, R4 ;  /* 0x0000000204027224 */ /* 0x000fc600078e0204 */
[----:B------:R-:W-:Y:S02]  /*0100*/  ISETP.GT.AND P0, PT, R3, R0, PT ;  /* 0x000000000300720c */ /* 0x000fe40003f04270 */
[----:B-1----:R-:W-:-:S04]  /*0110*/  VIMNMX R2, PT, PT, R2, UR4, PT ;  /* 0x0000000402027c48 */ /* 0x002fc8000bfe0100 */
[----:B------:R-:W-:-:S13]  /*0120*/  ISETP.GE.OR P0, PT, R5, R2, P0 ;  /* 0x000000020500720c */ /* 0x000fda0000706670 */
[----:B------:R-:W-:Y:S05]  /*0130*/  @P0 EXIT ;  /* 0x000000000000094d */ /* 0x000fea0003800000 */
[----:B------:R-:W0:Y:S02]  /*0140*/  LDC R3, c[0x0][0x3a0] ;  /* 0x0000e800ff037b82 */ /* 0x000e240000000800 */
[----:B0-----:R-:W-:-:S05]  /*0150*/  IMAD R2, R4, R3, R4 ;  /* 0x0000000304027224 */ /* 0x001fca00078e0204 */
[----:B------:R-:W-:-:S04]  /*0160*/  VIMNMX R3, PT, PT, R2, UR4, PT ;  /* 0x0000000402037c48 */ /* 0x000fc8000bfe0100 */
[----:B------:R-:W-:-:S13]  /*0170*/  ISETP.GE.AND P0, PT, R0, R3, PT ;  /* 0x000000030000720c */ /* 0x000fda0003f06270 */
[----:B------:R-:W-:Y:S05]  /*0180*/  @P0 EXIT ;  /* 0x000000000000094d */ /* 0x000fea0003800000 */
[----:B------:R-:W0:Y:S02]  /*0190*/  LDCU UR5, c[0x0][0x390] ;  /* 0x00007200ff0577ac */ /* 0x000e240008000800 */
[----:B0-----:R-:W-:-:S05]  /*01a0*/  IMAD R13, R4, UR5, RZ ;  /* 0x00000005040d7c24 */ /* 0x001fca000f8e02ff */
[----:B------:R-:W-:-:S04]  /*01b0*/  VIADDMNMX R4, R13, R4, UR4, PT ;  /* 0x000000040d047e46 */ /* 0x000fc8000b800104 */
[----:B------:R-:W-:-:S13]  /*01c0*/  ISETP.GE.AND P0, PT, R13, R4, PT ;  /* 0x000000040d00720c */ /* 0x000fda0003f06270 */
[----:B------:R-:W-:Y:S05]  /*01d0*/  @P0 EXIT ;  /* 0x000000000000094d */ /* 0x000fea0003800000 */
[----:B------:R-:W0:Y:S01]  /*01e0*/  LDC.64 R2, c[0x0][0x388] ;  /* 0x0000e200ff027b82 */ /* 0x000e220000000a00 */
[CC--:B------:R-:W-:Y:S01]  /*01f0*/  IADD3 R12, PT, PT, R4.reuse, -R13.reuse, RZ ;  /* 0x8000000d040c7210 */ /* 0x0c0fe20007ffe0ff */
[----:B------:R-:W1:Y:S01]  /*0200*/  LDCU.64 UR4, c[0x0][0x358] ;  /* 0x00006b00ff0477ac */ /* 0x000e620008000a00 */
[----:B------:R-:W-:Y:S02]  /*0210*/  IADD3 R4, PT, PT, -R4, R13, RZ ;  /* 0x0000000d04047210 */ /* 0x000fe40007ffe1ff */
[----:B------:R-:W-:Y:S02]  /*0220*/  LOP3.LUT R15, R12, 0x7, RZ, 0xc0, !PT ;  /* 0x000000070c0f7812 */ /* 0x000fe400078ec0ff */
[----:B------:R-:W-:Y:S02]  /*0230*/  ISETP.GT.U32.AND P1, PT, R4, -0x8, PT ;  /* 0xfffffff80400780c */ /* 0x000fe40003f24070 */
[----:B------:R-:W-:Y:S01]  /*0240*/  ISETP.NE.AND P0, PT, R15, RZ, PT ;  /* 0x000000ff0f00720c */ /* 0x000fe20003f05270 */
[----:B0-----:R-:W-:-:S10]  /*0250*/  IMAD.WIDE R4, R5, 0x8, R2 ;  /* 0x0000000805047825 */ /* 0x001fd400078e0202 */
[----:B-1----:R-:W-:Y:S05]  /*0260*/  @P1 BRA `(.L_x_0) ;  /* 0x0000000400941947 */ /* 0x002fea0003800000 */
[----:B------:R-:W0:Y:S01]  /*0270*/  LDC.64 R6, c[0x0][0x388] ;  /* 0x0000e200ff067b82 */ /* 0x000e220000000a00 */
[----:B------:R-:W-:-:S04]  /*0280*/  LOP3.LUT R14, R12, 0xfffffff8, RZ, 0xc0, !PT ;  /* 0xfffffff80c0e7812 */ /* 0x000fc800078ec0ff */
[----:B------:R-:W-:Y:S02]  /*0290*/  IADD3 R14, PT, PT, -R14, RZ, RZ ;  /* 0x000000ff0e0e7210 */ /* 0x000fe40007ffe1ff */
[----:B0-----:R-:W-:-:S04]  /*02a0*/  IADD3 R6, P1, PT, R6, 0x20, RZ ;  /* 0x0000002006067810 */ /* 0x001fc80007f3e0ff */
[----:B------:R-:W-:-:S09]  /*02b0*/  IADD3.X R7, PT, PT, RZ, R7, RZ, P1, !PT ;  /* 0x00000007ff077210 */ /* 0x000fd20000ffe4ff */
.L_x_1:
[----:B------:R-:W-:Y:S01]  /*02c0*/  IMAD.WIDE R10, R13, 0x8, R6 ;  /* 0x000000080d0a7825 */ /* 0x000fe200078e0206 */
[----:B0-----:R-:W2:Y:S04]  /*02d0*/  LDG.E.64 R16, desc[UR4][R4.64] ;  /* 0x0000000404107981 */ /* 0x001ea8000c1e1b00 */
[----:B------:R-:W3:Y:S01]  /*02e0*/  LDG.E.64 R20, desc[UR4][R10.64+-0x20] ;  /* 0xffffe0040a147981 */ /* 0x000ee2000c1e1b00 */
[----:B------:R-:W-:Y:S02]  /*02f0*/  HFMA2 R8, -RZ, RZ, 0, 9.5367431640625e-07 ;  /* 0x00000010ff087431 */ /* 0x000fe400000001ff */
[----:B------:R-:W-:-:S03]  /*0300*/  IMAD.MOV.U32 R9, RZ, RZ, 0x0 ;  /* 0x00000000ff097424 */ /* 0x000fc600078e00ff */
[----:B------:R-:W-:-:S03]  /*0310*/  IMAD.WIDE R8, R13, 0x4, R8 ;  /* 0x000000040d087825 */ /* 0x000fc600078e0208 */
[----:B--2---:R-:W-:Y:S01]  /*0320*/  IADD3 R18, P1, PT, R8, R16, RZ ;  /* 0x0000001008127210 */ /* 0x004fe20007f3e0ff */
[----:B---3--:R-:W-:-:S03]  /*0330*/  IMAD.WIDE R24, R0, 0x4, R20 ;  /* 0x0000000400187825 */ /* 0x008fc600078e0214 */
[----:B------:R-:W-:-:S03]  /*0340*/  IADD3.X R19, PT, PT, R9, R17, RZ, P1, !PT ;  /* 0x0000001109137210 */ /* 0x000fc60000ffe4ff */
[----:B------:R-:W2:Y:S04]  /*0350*/  LD.E R25, desc[UR4][R24.64] ;  /* 0x0000000418197980 */ /* 0x000ea8000c101900 */
[----:B------:R-:W2:Y:S01]  /*0360*/  LD.E R18, desc[UR4][R18.64+-0x10] ;  /* 0xfffff00412127980 */ /* 0x000ea2000c101900 */
[----:B------:R-:W-:Y:S01]  /*0370*/  IMAD.WIDE R22, R0, 0x4, R16 ;  /* 0x0000000400167825 */ /* 0x000fe200078e0210 */
[----:B--2---:R-:W-:-:S05]  /*0380*/  IADD3 R29, PT, PT, R18, R25, RZ ;  /* 0x00000019121d7210 */ /* 0x004fca0007ffe0ff */
[----:B------:R0:W-:Y:S01]  /*0390*/  ATOM.E.MIN.S32.STRONG.GPU PT, RZ, desc[UR4][R22.64], R29 ;  /* 0x8000001d16ff798a */ /* 0x0001e200089ef304 */
[----:B------:R-:W-:Y:S06]  /*03a0*/  BAR.SYNC.DEFER_BLOCKING 0x0 ;  /* 0x0000000000007b1d */ /* 0x000fec0000010000 */
[----:B------:R-:W2:Y:S04]  /*03b0*/  LDG.E.64 R16, desc[UR4][R4.64] ;  /* 0x0000000404107981 */ /* 0x000ea8000c1e1b00 */
[----:B------:R-:W3:Y:S01]  /*03c0*/  LDG.E.64 R26, desc[UR4][R10.64+-0x18] ;  /* 0xffffe8040a1a7981 */ /* 0x000ee2000c1e1b00 */
        /* <DEDUP_REMOVED lines=10> */
[----:B0-----:R-:W3:Y:S01]  /*0470*/  LDG.E.64 R22, desc[UR4][R10.64+-0x10] ;  /* 0xfffff0040a167981 */ /* 0x001ee2000c1e1b00 */
[----:B--2---:R-:W-:Y:S01]  /*0480*/  IADD3 R18, P1, PT, R8, R16, RZ ;  /* 0x0000001008127210 */ /* 0x004fe20007f3e0ff */
[----:B---3--:R-:W-:-:S04]  /*0490*/  IMAD.WIDE R28, R0, 0x4, R22 ;  /* 0x00000004001c7825 */ /* 0x008fc800078e0216 */
[--C-:B------:R-:W-:Y:S02]  /*04a0*/  IMAD.X R19, R9, 0x1, R17.reuse, P1 ;  /* 0x0000000109137824 */ /* 0x100fe400008e0611 */
[----:B------:R-:W2:Y:S04]  /*04b0*/  LD.E R29, desc[UR4][R28.64] ;  /* 0x000000041c1d7980 */ /* 0x000ea8000c101900 */
[----:B------:R-:W2:Y:S01]  /*04c0*/  LD.E R18, desc[UR4][R18.64+-0x8] ;  /* 0xfffff80412127980 */ /* 0x000ea2000c101900 */
[----:B------:R-:W-:Y:S01]  /*04d0*/  IMAD.WIDE R22, R0, 0x4, R16 ;  /* 0x0000000400167825 */ /* 0x000fe200078e0210 */
[----:B--2---:R-:W-:-:S05]  /*04e0*/  IADD3 R29, PT, PT, R18, R29, RZ ;  /* 0x0000001d121d7210 */ /* 0x004fca0007ffe0ff */
[----:B------:R0:W-:Y:S01]  /*04f0*/  ATOM.E.MIN.S32.STRONG.GPU PT, RZ, desc[UR4][R22.64], R29 ;  /* 0x8000001d16ff798a */ /* 0x0001e200089ef304 */
[----:B------:R-:W-:Y:S06]  /*0500*/  BAR.SYNC.DEFER_BLOCKING 0x0 ;  /* 0x0000000000007b1d */ /* 0x000fec0000010000 */
[----:B------:R-:W2:Y:S04]  /*0510*/  LDG.E.64 R16, desc[UR4][R4.64] ;  /* 0x0000000404107981 */ /* 0x000ea8000c1e1b00 */
[----:B-1----:R-:W3:Y:S01]  /*0520*/  LDG.E.64 R24, desc[UR4][R10.64+-0x8] ;  /* 0xfffff8040a187981 */ /* 0x002ee2000c1e1b00 */
        /* <DEDUP_REMOVED lines=12> */
[----:B---3--:R-:W-:-:S03]  /*05f0*/  IMAD.WIDE R28, R0, 0x4, R22 ;  /* 0x00000004001c7825 */ /* 0x008fc600078e0216 */
[----:B------:R-:W-:-:S03]  /*0600*/  IADD3.X R19, PT, PT, R9, R17, RZ, P1, !PT ;  /* 0x0000001109137210 */ /* 0x000fc60000ffe4ff */
[----:B------:R-:W2:Y:S04]  /*0610*/  LD.E R29, desc[UR4][R28.64] ;  /* 0x000000041c1d7980 */ /* 0x000ea8000c101900 */
[----:B------:R-:W2:Y:S01]  /*0620*/  LD.E R18, desc[UR4][R18.64] ;  /* 0x0000000412127980 */ /* 0x000ea2000c101900 */
[----:B------:R-:W-:-:S04]  /*0630*/  IMAD.WIDE R22, R0, 0x4, R16 ;  /* 0x0000000400167825 */ /* 0x000fc800078e0210 */
[----:B--2---:R-:W-:-:S05]  /*0640*/  IMAD.IADD R29, R18, 0x1, R29 ;  /* 0x00000001121d7824 */ /* 0x004fca00078e021d */
        /* <DEDUP_REMOVED lines=25> */
[----:B------:R-:W1:Y:S01]  /*07e0*/  LDG.E.64 R10, desc[UR4][R10.64+0x18] ;  /* 0x000018040a0a7981 */ /* 0x000e62000c1e1b00 */
[----:B--2---:R-:W-:Y:S01]  /*07f0*/  IADD3 R8, P1, PT, R8, R16, RZ ;  /* 0x0000001008087210 */ /* 0x004fe20007f3e0ff */
[----:B-1----:R-:W-:-:S03]  /*0800*/  IMAD.WIDE R24, R0, 0x4, R10 ;  /* 0x0000000400187825 */ /* 0x002fc600078e020a */
[----:B------:R-:W-:-:S03]  /*0810*/  IADD3.X R9, PT, PT, R9, R17, RZ, P1, !PT ;  /* 0x0000001109097210 */ /* 0x000fc60000ffe4ff */
[----:B------:R-:W2:Y:S04]  /*0820*/  LD.E R25, desc[UR4][R24.64] ;  /* 0x0000000418197980 */ /* 0x000ea8000c101900 */
[----:B------:R-:W2:Y:S01]  /*0830*/  LD.E R8, desc[UR4][R8.64+0xc] ;  /* 0x00000c0408087980 */ /* 0x000ea2000c101900 */
[----:B------:R-:W-:Y:S01]  /*0840*/  IADD3 R14, PT, PT, R14, 0x8, RZ ;  /* 0x000000080e0e7810 */ /* 0x000fe20007ffe0ff */
[----:B------:R-:W-:-:S03]  /*0850*/  IMAD.WIDE R16, R0, 0x4, R16 ;  /* 0x0000000400107825 */ /* 0x000fc600078e0210 */
[----:B------:R-:W-:Y:S02]  /*0860*/  ISETP.NE.AND P1, PT, R14, RZ, PT ;  /* 0x000000ff0e00720c */ /* 0x000fe40003f25270 */
[----:B------:R-:W-:Y:S01]  /*0870*/  IADD3 R13, PT, PT, R13, 0x8, RZ ;  /* 0x000000080d0d7810 */ /* 0x000fe20007ffe0ff */
[----:B--2---:R-:W-:-:S05]  /*0880*/  IMAD.IADD R19, R8, 0x1, R25 ;  /* 0x0000000108137824 */ /* 0x004fca00078e0219 */
[----:B------:R0:W-:Y:S01]  /*0890*/  ATOM.E.MIN.S32.STRONG.GPU PT, RZ, desc[UR4][R16.64], R19 ;  /* 0x8000001310ff798a */ /* 0x0001e200089ef304 */
[----:B------:R-:W-:Y:S06]  /*08a0*/  BAR.SYNC.DEFER_BLOCKING 0x0 ;  /* 0x0000000000007b1d */ /* 0x000fec0000010000 */
[----:B------:R-:W-:Y:S05]  /*08b0*/  @P1 BRA `(.L_x_1) ;  /* 0xfffffff800801947 */ /* 0x000fea000383ffff */
.L_x_0:
[----:B------:R-:W-:Y:S05]  /*08c0*/  @!P0 EXIT ;  /* 0x000000000000894d */ /* 0x000fea0003800000 */
[----:B------:R-:W-:Y:S02]  /*08d0*/  ISETP.GE.U32.AND P0, PT, R15, 0x4, PT ;  /* 0x000000040f00780c */ /* 0x000fe40003f06070 */
[----:B0-----:R-:W-:-:S04]  /*08e0*/  LOP3.LUT R20, R12, 0x3, RZ, 0xc0, !PT ;  /* 0x000000030c147812 */ /* 0x001fc800078ec0ff */
[----:B------:R-:W-:-:S07]  /*08f0*/  ISETP.NE.AND P1, PT, R20, RZ, PT ;  /* 0x000000ff1400720c */ /* 0x000fce0003f25270 */
[----:B------:R-:W-:Y:S06]  /*0900*/  @!P0 BRA `(.L_x_2) ;  /* 0x0000000000a88947 */ /* 0x000fec0003800000 */
[C---:B------:R-:W-:Y:S01]  /*0910*/  IMAD.WIDE R6, R13.reuse, 0x8, R2 ;  /* 0x000000080d067825 */ /* 0x040fe200078e0202 */
[----:B------:R-:W2:Y:S04]  /*0920*/  LDG.E.64 R8, desc[UR4][R4.64] ;  /* 0x0000000404087981 */ /* 0x000ea8000c1e1b00 */
[----:B------:R-:W3:Y:S01]  /*0930*/  LDG.E.64 R14, desc[UR4][R6.64] ;  /* 0x00000004060e7981 */ /* 0x000ee2000c1e1b00 */
[----:B--2---:R-:W-:-:S04]  /*0940*/  IMAD.WIDE R10, R13, 0x4, R8 ;  /* 0x000000040d0a7825 */ /* 0x004fc800078e0208 */
[C---:B---3--:R-:W-:Y:S02]  /*0950*/  IMAD.WIDE R14, R0.reuse, 0x4, R14 ;  /* 0x00000004000e7825 */ /* 0x048fe400078e020e */
        /* <DEDUP_REMOVED lines=8> */
[----:B--2---:R-:W-:-:S04]  /*09e0*/  IMAD.WIDE R22, R0, 0x4, R18 ;  /* 0x0000000400167825 */ /* 0x004fc800078e0212 */
[--C-:B---3--:R-:W-:Y:S02]  /*09f0*/  IMAD.WIDE R18, R13, 0x4, R16.reuse ;  /* 0x000000040d127825 */ /* 0x108fe400078e0210 */
        /* <DEDUP_REMOVED lines=18> */
[----:B--2---:R-:W-:-:S04]  /*0b20*/  IMAD.WIDE R22, R0, 0x4, R18 ;  /* 0x0000000400167825 */ /* 0x004fc800078e0212 */
[C-C-:B---3--:R-:W-:Y:S02]  /*0b30*/  IMAD.WIDE R18, R13.reuse, 0x4, R16.reuse ;  /* 0x000000040d127825 */ /* 0x148fe400078e0210 */
[----:B------:R-:W2:Y:S04]  /*0b40*/  LD.E R23, desc[UR4][R22.64] ;  /* 0x0000000416177980 */ /* 0x000ea8000c101900 */
[----:B------:R-:W2:Y:S01]  /*0b50*/  LD.E R18, desc[UR4][R18.64+0xc] ;  /* 0x00000c0412127980 */ /* 0x000ea2000c101900 */
[----:B------:R-:W-:Y:S01]  /*0b60*/  IMAD.WIDE R16, R0, 0x4, R16 ;  /* 0x0000000400107825 */ /* 0x000fe200078e0210 */
[----:B------:R-:W-:-:S03]  /*0b70*/  IADD3 R13, PT, PT, R13, 0x4, RZ ;  /* 0x000000040d0d7810 */ /* 0x000fc60007ffe0ff */
[----:B--2---:R-:W-:-:S05]  /*0b80*/  IMAD.IADD R11, R18, 0x1, R23 ;  /* 0x00000001120b7824 */ /* 0x004fca00078e0217 */
[----:B------:R0:W-:Y:S01]  /*0b90*/  ATOM.E.MIN.S32.STRONG.GPU PT, RZ, desc[UR4][R16.64], R11 ;  /* 0x8000000b10ff798a */ /* 0x0001e200089ef304 */
[----:B------:R-:W-:Y:S06]  /*0ba0*/  BAR.SYNC.DEFER_BLOCKING 0x0 ;  /* 0x0000000000007b1d */ /* 0x000fec0000010000 */
.L_x_2:
[----:B------:R-:W-:Y:S05]  /*0bb0*/  @!P1 EXIT ;  /* 0x000000000000994d */ /* 0x000fea0003800000 */
[----:B------:R-:W-:Y:S02]  /*0bc0*/  ISETP.NE.AND P0, PT, R20, 0x1, PT ;  /* 0x000000011400780c */ /* 0x000fe40003f05270 */
[----:B------:R-:W-:-:S04]  /*0bd0*/  LOP3.LUT R12, R12, 0x1, RZ, 0xc0, !PT ;  /* 0x000000010c0c7812 */ /* 0x000fc800078ec0ff */
[----:B------:R-:W-:-:S07]  /*0be0*/  ISETP.NE.U32.AND P1, PT, R12, 0x1, PT ;  /* 0x000000010c00780c */ /* 0x000fce0003f25070 */
[----:B------:R-:W-:Y:S06]  /*0bf0*/  @!P0 BRA `(.L_x_3) ;  /* 0x0000000000588947 */ /* 0x000fec0003800000 */
[C---:B0-----:R-:W-:Y:S01]  /*0c00*/  IMAD.WIDE R20, R13.reuse, 0x8, R2 ;  /* 0x000000080d147825 */ /* 0x041fe200078e0202 */
        /* <DEDUP_REMOVED lines=13> */
[C-C-:B---3--:R-:W-:Y:S02]  /*0ce0*/  IMAD.WIDE R16, R13.reuse, 0x4, R14.reuse ;  /* 0x000000040d107825 */ /* 0x148fe400078e020e */
[----:B------:R-:W2:Y:S04]  /*0cf0*/  LD.E R19, desc[UR4][R18.64] ;  /* 0x0000000412137980 */ /* 0x000ea8000c101900 */
[----:B------:R-:W2:Y:S01]  /*0d00*/  LD.E R16, desc[UR4][R16.64+0x4] ;  /* 0x0000040410107980 */ /* 0x000ea2000c101900 */
[----:B------:R-:W-:Y:S01]  /*0d10*/  IMAD.WIDE R14, R0, 0x4, R14 ;  /* 0x00000004000e7825 */ /* 0x000fe200078e020e */
[----:B------:R-:W-:Y:S02]  /*0d20*/  IADD3 R13, PT, PT, R13, 0x2, RZ ;  /* 0x000000020d0d7810 */ /* 0x000fe40007ffe0ff */
[----:B--2---:R-:W-:-:S05]  /*0d30*/  IADD3 R9, PT, PT, R16, R19, RZ ;  /* 0x0000001310097210 */ /* 0x004fca0007ffe0ff */
[----:B------:R1:W-:Y:S01]  /*0d40*/  ATOM.E.MIN.S32.STRONG.GPU PT, RZ, desc[UR4][R14.64], R9 ;  /* 0x800000090eff798a */ /* 0x0003e200089ef304 */
[----:B------:R-:W-:Y:S06]  /*0d50*/  BAR.SYNC.DEFER_BLOCKING 0x0 ;  /* 0x0000000000007b1d */ /* 0x000fec0000010000 */
.L_x_3:
[----:B------:R-:W-:Y:S05]  /*0d60*/  @P1 EXIT ;  /* 0x000000000000194d */ /* 0x000fea0003800000 */
[C---:B01----:R-:W-:Y:S01]  /*0d70*/  IMAD.WIDE R8, R13.reuse, 0x8, R2 ;  /* 0x000000080d087825 */ /* 0x043fe200078e0202 */
[----:B------:R-:W2:Y:S05]  /*0d80*/  LDG.E.64 R4, desc[UR4][R4.64] ;  /* 0x0000000404047981 */ /* 0x000eaa000c1e1b00 */
[----:B------:R-:W3:Y:S01]  /*0d90*/  LDG.E.64 R8, desc[UR4][R8.64] ;  /* 0x0000000408087981 */ /* 0x000ee2000c1e1b00 */
[----:B--2---:R-:W-:-:S04]  /*0da0*/  IMAD.WIDE R6, R13, 0x4, R4 ;  /* 0x000000040d067825 */ /* 0x004fc800078e0204 */
[C---:B---3--:R-:W-:Y:S02]  /*0db0*/  IMAD.WIDE R10, R0.reuse, 0x4, R8 ;  /* 0x00000004000a7825 */ /* 0x048fe400078e0208 */
[----:B------:R-:W2:Y:S04]  /*0dc0*/  LD.E R6, desc[UR4][R6.64] ;  /* 0x0000000406067980 */ /* 0x000ea8000c101900 */
[----:B------:R-:W2:Y:S01]  /*0dd0*/  LD.E R11, desc[UR4][R10.64] ;  /* 0x000000040a0b7980 */ /* 0x000ea2000c101900 */
[----:B------:R-:W-:Y:S01]  /*0de0*/  IMAD.WIDE R2, R0, 0x4, R4 ;  /* 0x0000000400027825 */ /* 0x000fe200078e0204 */
[----:B--2---:R-:W-:-:S05]  /*0df0*/  IADD3 R13, PT, PT, R6, R11, RZ ;  /* 0x0000000b060d7210 */ /* 0x004fca0007ffe0ff */
[----:B------:R-:W-:Y:S01]  /*0e00*/  ATOM.E.MIN.S32.STRONG.GPU PT, RZ, desc[UR4][R2.64], R13 ;  /* 0x8000000d02ff798a */ /* 0x000fe200089ef304 */
[----:B------:R-:W-:Y:S06]  /*0e10*/  BAR.SYNC.DEFER_BLOCKING 0x0 ;  /* 0x0000000000007b1d */ /* 0x000fec0000010000 */
[----:B------:R-:W-:Y:S05]  /*0e20*/  EXIT ;  /* 0x000000000000794d */ /* 0x000fea0003800000 */
.L_x_4:
[----:B------:R-:W-:-:S00]  /*0e30*/  BRA `(.L_x_4) ;  /* 0xfffffffc00fc7947 */ /* 0x000fc0000383ffff */
[----:B------:R-:W-:-:S00]  /*0e40*/  NOP ;  /* 0x0000000000007918 */ /* 0x000fc00000000000 */
        /* <DEDUP_REMOVED lines=11> */
.L_x_5:


//--------------------- .nv.shared.reserved.0     --------------------------
	.section	.nv.shared.reserved.0,"aw",@nobits
	.weak		__nv_reservedSMEM_offset_0_alias
	.size		__nv_reservedSMEM_offset_0_alias, 0, 64
	.other		__nv_reservedSMEM_offset_0_alias,@"STO_CUDA_RESERVED_SHARED STV_DEFAULT"
__nv_reservedSMEM_offset_0_alias:
	.zero		0
	.zero		64


//--------------------- .nv.constant0._Z3caliiPPiiiiii --------------------------
	.section	.nv.constant0._Z3caliiPPiiiiii,"a",@progbits
	.sectionflags	@""
	.align	4
.nv.constant0._Z3caliiPPiiiiii:
	.zero		932


//--------------------- SYMBOLS --------------------------

	.type		.nv.reservedSmem.offset0,@object
	.size		.nv.reservedSmem.offset0,0x4
